	.headerflags	@"EF_CUDA_TEXMODE_UNIFIED EF_CUDA_64BIT_ADDRESS EF_CUDA_ACCELERATORS EF_CUDA_SM90 EF_CUDA_VIRTUAL_SM(EF_CUDA_SM90)"
	.elftype	@"ET_EXEC"


//--------------------- .nv.info                  --------------------------
	.section	.nv.info,"",@"SHT_CUDA_INFO"
	.align	4


	//----- nvinfo : EIATTR_REGCOUNT
	.align		4
        /*0000*/ 	.byte	0x04, 0x2f
        /*0002*/ 	.short	(.L_3 - .L_2)
	.align		4
.L_2:
        /*0004*/ 	.word	index@(triton_poi_fused__native_batch_norm_legit_no_training_relu_0)
        /*0008*/ 	.word	0x00000010


	//----- nvinfo : EIATTR_MIN_STACK_SIZE
	.align		4
.L_3:
        /*000c*/ 	.byte	0x04, 0x12
        /*000e*/ 	.short	(.L_5 - .L_4)
	.align		4
.L_4:
        /*0010*/ 	.word	index@(triton_poi_fused__native_batch_norm_legit_no_training_relu_0)
        /*0014*/ 	.word	0x00000000


	//----- nvinfo : EIATTR_FRAME_SIZE
	.align		4
.L_5:
        /*0018*/ 	.byte	0x04, 0x11
        /*001a*/ 	.short	(.L_7 - .L_6)
	.align		4
.L_6:
        /*001c*/ 	.word	index@(triton_poi_fused__native_batch_norm_legit_no_training_relu_0)
        /*0020*/ 	.word	0x00000000


	//----- nvinfo : EIATTR_MIN_STACK_SIZE
	.align		4
.L_7:
        /*0024*/ 	.byte	0x04, 0x12
        /*0026*/ 	.short	(.L_9 - .L_8)
	.align		4
.L_8:
        /*0028*/ 	.word	index@(triton_poi_fused__native_batch_norm_legit_no_training_relu_0)
        /*002c*/ 	.word	0x00000000
.L_9:


//--------------------- .nv.info.triton_poi_fused__native_batch_norm_legit_no_training_relu_0 --------------------------
	.section	.nv.info.triton_poi_fused__native_batch_norm_legit_no_training_relu_0,"",@"SHT_CUDA_INFO"
	.sectionflags	@""
	.align	4


	//----- nvinfo : EIATTR_CUDA_API_VERSION
	.align		4
        /*0000*/ 	.byte	0x04, 0x37
        /*0002*/ 	.short	(.L_11 - .L_10)
.L_10:
        /*0004*/ 	.word	0x0000007c


	//----- nvinfo : EIATTR_KPARAM_INFO
	.align		4
.L_11:
        /*0008*/ 	.byte	0x04, 0x17
        /*000a*/ 	.short	(.L_13 - .L_12)
.L_12:
        /*000c*/ 	.word	0x00000000
        /*0010*/ 	.short	0x0006
        /*0012*/ 	.short	0x0030
        /*0014*/ 	.byte	0x00, 0xf0, 0x11, 0x00


	//----- nvinfo : EIATTR_KPARAM_INFO
	.align		4
.L_13:
        /*0018*/ 	.byte	0x04, 0x17
        /*001a*/ 	.short	(.L_15 - .L_14)
.L_14:
        /*001c*/ 	.word	0x00000000
        /*0020*/ 	.short	0x0005
        /*0022*/ 	.short	0x0028
        /*0024*/ 	.byte	0x00, 0xf4, 0x21, 0x00


	//----- nvinfo : EIATTR_KPARAM_INFO
	.align		4
.L_15:
        /*0028*/ 	.byte	0x04, 0x17
        /*002a*/ 	.short	(.L_17 - .L_16)
.L_16:
        /*002c*/ 	.word	0x00000000
        /*0030*/ 	.short	0x0004
        /*0032*/ 	.short	0x0020
        /*0034*/ 	.byte	0x00, 0xf4, 0x21, 0x00


	//----- nvinfo : EIATTR_KPARAM_INFO
	.align		4
.L_17:
        /*0038*/ 	.byte	0x04, 0x17
        /*003a*/ 	.short	(.L_19 - .L_18)
.L_18:
        /*003c*/ 	.word	0x00000000
        /*0040*/ 	.short	0x0003
        /*0042*/ 	.short	0x0018
        /*0044*/ 	.byte	0x00, 0xf4, 0x21, 0x00


	//----- nvinfo : EIATTR_KPARAM_INFO
	.align		4
.L_19:
        /*0048*/ 	.byte	0x04, 0x17
        /*004a*/ 	.short	(.L_21 - .L_20)
.L_20:
        /*004c*/ 	.word	0x00000000
        /*0050*/ 	.short	0x0002
        /*0052*/ 	.short	0x0010
        /*0054*/ 	.byte	0x00, 0xf4, 0x21, 0x00


	//----- nvinfo : EIATTR_KPARAM_INFO
	.align		4
.L_21:
        /*0058*/ 	.byte	0x04, 0x17
        /*005a*/ 	.short	(.L_23 - .L_22)
.L_22:
        /*005c*/ 	.word	0x00000000
        /*0060*/ 	.short	0x0001
        /*0062*/ 	.short	0x0008
        /*0064*/ 	.byte	0x00, 0xf4, 0x21, 0x00


	//----- nvinfo : EIATTR_KPARAM_INFO
	.align		4
.L_23:
        /*0068*/ 	.byte	0x04, 0x17
        /*006a*/ 	.short	(.L_25 - .L_24)
.L_24:
        /*006c*/ 	.word	0x00000000
        /*0070*/ 	.short	0x0000
        /*0072*/ 	.short	0x0000
        /*0074*/ 	.byte	0x00, 0xf4, 0x21, 0x00


	//----- nvinfo : EIATTR_SPARSE_MMA_MASK
	.align		4
.L_25:
        /*0078*/ 	.byte	0x03, 0x50
        /*007a*/ 	.short	0x0000


	//----- nvinfo : EIATTR_MAXREG_COUNT
	.align		4
        /*007c*/ 	.byte	0x03, 0x1b
        /*007e*/ 	.short	0x00ff


	//----- nvinfo : EIATTR_EXIT_INSTR_OFFSETS
	.align		4
        /*0080*/ 	.byte	0x04, 0x1c
        /*0082*/ 	.short	(.L_27 - .L_26)


	//   ....[0]....
.L_26:
        /*0084*/ 	.word	0x000002f0


	//----- nvinfo : EIATTR_REQNTID
	.align		4
.L_27:
        /*0088*/ 	.byte	0x04, 0x10
        /*008a*/ 	.short	(.L_29 - .L_28)
.L_28:
        /*008c*/ 	.word	0x00000080
        /*0090*/ 	.word	0x00000001
        /*0094*/ 	.word	0x00000001


	//----- nvinfo : EIATTR_CBANK_PARAM_SIZE
	.align		4
.L_29:
        /*0098*/ 	.byte	0x03, 0x19
        /*009a*/ 	.short	0x0034


	//----- nvinfo : EIATTR_PARAM_CBANK
	.align		4
        /*009c*/ 	.byte	0x04, 0x0a
        /*009e*/ 	.short	(.L_31 - .L_30)
	.align		4
.L_30:
        /*00a0*/ 	.word	index@(.nv.constant0.triton_poi_fused__native_batch_norm_legit_no_training_relu_0)
        /*00a4*/ 	.short	0x0210
        /*00a6*/ 	.short	0x0034


	//----- nvinfo : EIATTR_SW_WAR
	.align		4
.L_31:
        /*00a8*/ 	.byte	0x04, 0x36
        /*00aa*/ 	.short	(.L_33 - .L_32)
.L_32:
        /*00ac*/ 	.word	0x00000008
.L_33:


//--------------------- .nv.callgraph             --------------------------
	.section	.nv.callgraph,"",@"SHT_CUDA_CALLGRAPH"
	.align	4
	.sectionentsize	8
	.align		4
        /*0000*/ 	.word	0x00000000
	.align		4
        /*0004*/ 	.word	0xffffffff
	.align		4
        /*0008*/ 	.word	0x00000000
	.align		4
        /*000c*/ 	.word	0xfffffffe
	.align		4
        /*0010*/ 	.word	0x00000000
	.align		4
        /*0014*/ 	.word	0xfffffffd
	.align		4
        /*0018*/ 	.word	0x00000000
	.align		4
        /*001c*/ 	.word	0xfffffffc


//--------------------- .nv.constant4             --------------------------
	.section	.nv.constant4,"a",@progbits
	.align	8
	.align		8
.nv.constant4:
        /*0000*/ 	.dword	_$_str
	.align		8
        /*0008*/ 	.dword	_$_str_$_2


//--------------------- .text.triton_poi_fused__native_batch_norm_legit_no_training_relu_0 --------------------------
	.section	.text.triton_poi_fused__native_batch_norm_legit_no_training_relu_0,"ax",@progbits
	.align	128
        .global         triton_poi_fused__native_batch_norm_legit_no_training_relu_0
        .type           triton_poi_fused__native_batch_norm_legit_no_training_relu_0,@function
        .size           triton_poi_fused__native_batch_norm_legit_no_training_relu_0,(.L_x_1 - triton_poi_fused__native_batch_norm_legit_no_training_relu_0)
        .other          triton_poi_fused__native_batch_norm_legit_no_training_relu_0,@"STO_CUDA_ENTRY STV_DEFAULT"
triton_poi_fused__native_batch_norm_legit_no_training_relu_0:
.text.triton_poi_fused__native_batch_norm_legit_no_training_relu_0:
[----:B------:R-:W-:Y:S01]  /*0000*/  LDC R1, c[0x0][0x28] ;  /* 0x00000a00ff017b82 */ /* 0x000fe20000000800 */
[----:B------:R-:W1:Y:S07]  /*0010*/  S2R R0, SR_TID.X ;  /* 0x0000000000007919 */ /* 0x000e6e0000002100 */
[----:B------:R-:W2:Y:S01]  /*0020*/  LDC.64 R6, c[0x0][0x220] ;  /* 0x00008800ff067b82 */ /* 0x000ea20000000a00 */
[----:B------:R-:W-:Y:S01]  /*0030*/  ULDC.64 UR4, c[0x0][0x208] ;  /* 0x0000820000047ab9 */ /* 0x000fe20000000a00 */
[----:B------:R-:W3:Y:S06]  /*0040*/  S2R R3, SR_CTAID.X ;  /* 0x0000000000037919 */ /* 0x000eec0000002500 */
[----:B------:R-:W4:Y:S08]  /*0050*/  LDC.64 R4, c[0x0][0x218] ;  /* 0x00008600ff047b82 */ /* 0x000f300000000a00 */
[----:B------:R-:W5:Y:S08]  /*0060*/  LDC.64 R8, c[0x0][0x228] ;  /* 0x00008a00ff087b82 */ /* 0x000f700000000a00 */
[----:B------:R-:W5:Y:S01]  /*0070*/  LDC.64 R10, c[0x0][0x230] ;  /* 0x00008c00ff0a7b82 */ /* 0x000f620000000a00 */
[----:B-1----:R-:W-:-:S02]  /*0080*/  LOP3.LUT R0, R0, 0x7f, RZ, 0xc0, !PT ;  /* 0x0000007f00007812 */ /* 0x002fc400078ec0ff */
[----:B---3--:R-:W-:Y:S02]  /*0090*/  SHF.R.S32.HI R2, RZ, 0x18, R3 ;  /* 0x00000018ff027819 */ /* 0x008fe40000011403 */
[----:B------:R-:W-:Y:S02]  /*00a0*/  LEA R0, R3, R0, 0x7 ;  /* 0x0000000003007211 */ /* 0x000fe400078e38ff */
[----:B------:R-:W-:-:S04]  /*00b0*/  SGXT R3, R2, 0x1 ;  /* 0x000000010203781a */ /* 0x000fc80000000200 */
[----:B------:R-:W-:-:S04]  /*00c0*/  LEA.HI R3, R3, R0, RZ, 0xa ;  /* 0x0000000003037211 */ /* 0x000fc800078f50ff */
[----:B------:R-:W-:-:S04]  /*00d0*/  SHF.R.S32.HI R3, RZ, 0xa, R3 ;  /* 0x0000000aff037819 */ /* 0x000fc80000011403 */
[----:B------:R-:W-:-:S04]  /*00e0*/  LEA.HI R2, R3, R3, RZ, 0x2 ;  /* 0x0000000303027211 */ /* 0x000fc800078f10ff */
[----:B------:R-:W-:-:S04]  /*00f0*/  LOP3.LUT R2, R2, 0xfffffffc, RZ, 0xc0, !PT ;  /* 0xfffffffc02027812 */ /* 0x000fc800078ec0ff */
[----:B------:R-:W-:Y:S02]  /*0100*/  IADD3 R13, R3, -R2, RZ ;  /* 0x80000002030d7210 */ /* 0x000fe40007ffe0ff */
[----:B------:R-:W1:Y:S03]  /*0110*/  LDC.64 R2, c[0x0][0x210] ;  /* 0x00008400ff027b82 */ /* 0x000e660000000a00 */
[----:B--2---:R-:W-:-:S06]  /*0120*/  IMAD.WIDE R6, R13, 0x4, R6 ;  /* 0x000000040d067825 */ /* 0x004fcc00078e0206 */
[----:B------:R-:W2:Y:S01]  /*0130*/  LDG.E.EL R6, desc[UR4][R6.64] ;  /* 0x0000000406067981 */ /* 0x000ea2000c2e1900 */
[----:B----4-:R-:W-:-:S04]  /*0140*/  IMAD.WIDE R4, R13, 0x4, R4 ;  /* 0x000000040d047825 */ /* 0x010fc800078e0204 */
[C---:B-----5:R-:W-:Y:S02]  /*0150*/  IMAD.WIDE R8, R13.reuse, 0x4, R8 ;  /* 0x000000040d087825 */ /* 0x060fe400078e0208 */
[----:B------:R3:W4:Y:S02]  /*0160*/  LDG.E.EL R5, desc[UR4][R4.64] ;  /* 0x0000000404057981 */ /* 0x000724000c2e1900 */
[----:B0-----:R-:W-:Y:S02]  /*0170*/  IMAD.WIDE R10, R13, 0x4, R10 ;  /* 0x000000040d0a7825 */ /* 0x001fe400078e020a */
[----:B------:R-:W5:Y:S02]  /*0180*/  LDG.E.EL R8, desc[UR4][R8.64] ;  /* 0x0000000408087981 */ /* 0x000f64000c2e1900 */
[C---:B-1----:R-:W-:Y:S02]  /*0190*/  IMAD.WIDE R2, R0.reuse, 0x4, R2 ;  /* 0x0000000400027825 */ /* 0x042fe400078e0202 */
[----:B------:R-:W5:Y:S04]  /*01a0*/  LDG.E.EL R11, desc[UR4][R10.64] ;  /* 0x000000040a0b7981 */ /* 0x000f68000c2e1900 */
[----:B------:R0:W4:Y:S01]  /*01b0*/  LDG.E R12, desc[UR4][R2.64] ;  /* 0x00000004020c7981 */ /* 0x000122000c1e1900 */
[----:B---3--:R-:W-:Y:S01]  /*01c0*/  HFMA2.MMA R4, -RZ, RZ, 1.625, 0 ;  /* 0x3e800000ff047435 */ /* 0x008fe200000001ff */
[----:B0-----:R-:W0:Y:S02]  /*01d0*/  LDC.64 R2, c[0x0][0x238] ;  /* 0x00008e00ff027b82 */ /* 0x001e240000000a00 */
[----:B0-----:R-:W-:-:S04]  /*01e0*/  IMAD.WIDE R2, R0, 0x4, R2 ;  /* 0x0000000400027825 */ /* 0x001fc800078e0202 */
[----:B--2---:R-:W-:-:S04]  /*01f0*/  FADD R6, R6, 9.9999997473787516356e-06 ;  /* 0x3727c5ac06067421 */ /* 0x004fc80000000000 */
[----:B------:R-:W0:Y:S02]  /*0200*/  MUFU.SQRT R7, R6 ;  /* 0x0000000600077308 */ /* 0x000e240000002000 */
[C---:B0-----:R-:W-:Y:S02]  /*0210*/  FSETP.GT.AND P0, PT, R7.reuse, 8.50705917302346158658e+37, PT ;  /* 0x7e8000000700780b */ /* 0x041fe40003f04000 */
[----:B------:R-:W-:-:S11]  /*0220*/  FSETP.GEU.AND P1, PT, R7, 1.175494350822287508e-38, PT ;  /* 0x008000000700780b */ /* 0x000fd60003f2e000 */
[----:B------:R-:W-:-:S04]  /*0230*/  @P0 FMUL R7, R7, 0.25 ;  /* 0x3e80000007070820 */ /* 0x000fc80000400000 */
[----:B------:R-:W-:-:S06]  /*0240*/  @!P1 FMUL R7, R7, 16777216 ;  /* 0x4b80000007079820 */ /* 0x000fcc0000400000 */
[----:B------:R-:W0:Y:S01]  /*0250*/  MUFU.RCP R7, R7 ;  /* 0x0000000700077308 */ /* 0x000e220000001000 */
[----:B------:R-:W-:Y:S01]  /*0260*/  FSEL R4, R4, 1, P0 ;  /* 0x3f80000004047808 */ /* 0x000fe20000000000 */
[----:B----4-:R-:W-:-:S04]  /*0270*/  FADD R5, R12, -R5 ;  /* 0x800000050c057221 */ /* 0x010fc80000000000 */
[----:B------:R-:W-:-:S04]  /*0280*/  @!P1 FMUL R4, R4, 16777216 ;  /* 0x4b80000004049820 */ /* 0x000fc80000400000 */
[----:B0-----:R-:W-:-:S04]  /*0290*/  FMUL R4, R7, R4 ;  /* 0x0000000407047220 */ /* 0x001fc80000400000 */
[----:B------:R-:W-:-:S04]  /*02a0*/  FMUL R4, R5, R4 ;  /* 0x0000000405047220 */ /* 0x000fc80000400000 */
[----:B-----5:R-:W-:-:S05]  /*02b0*/  FFMA R4, R8, R4, R11 ;  /* 0x0000000408047223 */ /* 0x020fca000000000b */
[----:B------:R-:W-:-:S04]  /*02c0*/  FSETP.GEU.AND P0, PT, R4, RZ, PT ;  /* 0x000000ff0400720b */ /* 0x000fc80003f0e000 */
[----:B------:R-:W-:-:S05]  /*02d0*/  FSEL R5, R4, RZ, P0 ;  /* 0x000000ff04057208 */ /* 0x000fca0000000000 */
[----:B------:R-:W-:Y:S01]  /*02e0*/  STG.E desc[UR4][R2.64], R5 ;  /* 0x0000000502007986 */ /* 0x000fe2000c101904 */
[----:B------:R-:W-:Y:S05]  /*02f0*/  EXIT ;  /* 0x000000000000794d */ /* 0x000fea0003800000 */
.L_x_0:
[----:B------:R-:W-:-:S00]  /*0300*/  BRA `(.L_x_0) ;  /* 0xfffffffc00fc7947 */ /* 0x000fc0000383ffff */
[----:B------:R-:W-:-:S00]  /*0310*/  NOP ;  /* 0x0000000000007918 */ /* 0x000fc00000000000 */
        /* <DEDUP_REMOVED lines=14> */
.L_x_1:


//--------------------- .nv.global.init           --------------------------
	.section	.nv.global.init,"aw",@progbits
.nv.global.init:
	.type		_$_str,@object
	.size		_$_str,(_$_str_$_2 - _$_str)
_$_str:
        /*0000*/ 	.byte	0x5f, 0x5f, 0x43, 0x55, 0x44, 0x41, 0x5f, 0x46, 0x54, 0x5a, 0x00
	.type		_$_str_$_2,@object
	.size		_$_str_$_2,(.L_1 - _$_str_$_2)
_$_str_$_2:
        /*000b*/ 	.byte	0x5f, 0x5f, 0x43, 0x55, 0x44, 0x41, 0x5f, 0x50, 0x52, 0x45, 0x43, 0x5f, 0x53, 0x51, 0x52, 0x54
        /*001b*/ 	.byte	0x00
.L_1:


//--------------------- .nv.constant0.triton_poi_fused__native_batch_norm_legit_no_training_relu_0 --------------------------
	.section	.nv.constant0.triton_poi_fused__native_batch_norm_legit_no_training_relu_0,"a",@progbits
	.sectionflags	@""
	.align	4
.nv.constant0.triton_poi_fused__native_batch_norm_legit_no_training_relu_0:
	.zero		580
